//
// Generated by NVIDIA NVVM Compiler
//
// Compiler Build ID: CL-36424714
// Cuda compilation tools, release 13.0, V13.0.88
// Based on NVVM 20.0.0
//

.version 9.0
.target sm_100
.address_size 64

	// .globl	_Z16HelloWorldKernelv
.extern .func  (.param .b32 func_retval0) vprintf
(
	.param .b64 vprintf_param_0,
	.param .b64 vprintf_param_1
)
;
.global .align 1 .b8 $str[39] = {72, 101, 108, 108, 111, 44, 32, 87, 111, 114, 108, 100, 32, 102, 114, 111, 109, 32, 67, 85, 68, 65, 33, 32, 84, 104, 114, 101, 97, 100, 32, 73, 68, 58, 32, 37, 100, 10};

.visible .entry _Z16HelloWorldKernelv()
{
	.local .align 8 .b8 	__local_depot0[8];
	.reg .b64 	%SP;
	.reg .b64 	%SPL;
	.reg .b32 	%r<4>;
	.reg .b64 	%rd<5>;

	mov.u64 	%SPL, __local_depot0;
	cvta.local.u64 	%SP, %SPL;
	add.u64 	%rd1, %SP, 0;
	add.u64 	%rd2, %SPL, 0;
	mov.u32 	%r1, %tid.x;
	st.local.u32 	[%rd2], %r1;
	mov.u64 	%rd3, $str;
	cvta.global.u64 	%rd4, %rd3;
	{ // callseq 0, 0
	.param .b64 param0;
	st.param.b64 	[param0], %rd4;
	.param .b64 param1;
	st.param.b64 	[param1], %rd1;
	.param .b32 retval0;
	call.uni (retval0), 
	vprintf, 
	(
	param0, 
	param1
	);
	ld.param.b32 	%r2, [retval0];
	} // callseq 0
	ret;

}


// ===== COMPILED SASS (sm_100) =====

	.target	sm_100

	.elftype	@"ET_EXEC"


//--------------------- .note.nv.tkinfo           --------------------------
	.section	.note.nv.tkinfo,"",@"SHT_NOTE"
	.sectionflags	@"SHF_NOTE_NV_TKINFO"
	.tkinfo
        /*0018*/ 	.word	0x00000002
        /*0030*/ 	.string	""
        /*0030*/ 	.string	"ptxas"
        /*0030*/ 	.string	"Cuda compilation tools, release 13.0, V13.0.88"
        /*0030*/ 	.string	"Build cuda_13.0.r13.0/compiler.36424714_0"
        /*0030*/ 	.string	"-arch sm_100 -m 64 "



//--------------------- .note.nv.cuinfo           --------------------------
	.section	.note.nv.cuinfo,"",@"SHT_NOTE"
	.sectionflags	@"SHF_NOTE_NV_CUINFO"
        /*0018*/ 	.short	0x0002
        /*001a*/ 	.short	0x0064
        /*001c*/ 	.short	0x0082
	.zero		2


//--------------------- .nv.info                  --------------------------
	.section	.nv.info,"",@"SHT_CUDA_INFO"
	.align	4


	//----- nvinfo : EIATTR_REGCOUNT
	.align		4
        /*0000*/ 	.byte	0x04, 0x2f
        /*0002*/ 	.short	(.L_2 - .L_1)
	.align		4
.L_1:
        /*0004*/ 	.word	index@(_Z16HelloWorldKernelv)
        /*0008*/ 	.word	0x00000018


	//----- nvinfo : EIATTR_FRAME_SIZE
	.align		4
.L_2:
        /*000c*/ 	.byte	0x04, 0x11
        /*000e*/ 	.short	(.L_4 - .L_3)
	.align		4
.L_3:
        /*0010*/ 	.word	index@(_Z16HelloWorldKernelv)
        /*0014*/ 	.word	0x00000008


	//----- nvinfo : EIATTR_MIN_STACK_SIZE
	.align		4
.L_4:
        /*0018*/ 	.byte	0x04, 0x12
        /*001a*/ 	.short	(.L_6 - .L_5)
	.align		4
.L_5:
        /*001c*/ 	.word	index@(_Z16HelloWorldKernelv)
        /*0020*/ 	.word	0x00000008
.L_6:


//--------------------- .nv.compat                --------------------------
	.section	.nv.compat,"",@"SHT_CUDA_COMPAT_INFO"
	.align	4
        /*0000*/ 	.byte	0x02, 0x09, 0x00, 0x00, 0x02, 0x02, 0x01, 0x00, 0x02, 0x05, 0x05, 0x00, 0x03, 0x07, 0x01, 0x01
        /*0010*/ 	.byte	0x02, 0x03, 0x00, 0x00, 0x02, 0x06, 0x01, 0x00, 0x04, 0x0b, 0x08, 0x00, 0x09, 0x00, 0x00, 0x00
        /*0020*/ 	.byte	0x00, 0x00, 0x00, 0x00


//--------------------- .nv.info._Z16HelloWorldKernelv --------------------------
	.section	.nv.info._Z16HelloWorldKernelv,"",@"SHT_CUDA_INFO"
	.sectionflags	@""
	.align	4


	//----- nvinfo : EIATTR_CUDA_API_VERSION
	.align		4
        /*0000*/ 	.byte	0x04, 0x37
        /*0002*/ 	.short	(.L_8 - .L_7)
.L_7:
        /*0004*/ 	.word	0x00000082


	//----- nvinfo : EIATTR_SPARSE_MMA_MASK
	.align		4
.L_8:
        /*0008*/ 	.byte	0x03, 0x50
        /*000a*/ 	.short	0x0000


	//----- nvinfo : EIATTR_MAXREG_COUNT
	.align		4
        /*000c*/ 	.byte	0x03, 0x1b
        /*000e*/ 	.short	0x00ff


	//----- nvinfo : EIATTR_EXTERNS
	.align		4
        /*0010*/ 	.byte	0x04, 0x0f
        /*0012*/ 	.short	(.L_10 - .L_9)


	//   ....[0]....
	.align		4
.L_9:
        /*0014*/ 	.word	index@(vprintf)


	//----- nvinfo : EIATTR_MERCURY_ISA_VERSION
	.align		4
.L_10:
        /*0018*/ 	.byte	0x03, 0x5f
        /*001a*/ 	.short	0x0101


	//----- nvinfo : EIATTR_VRC_CTA_INIT_COUNT
	.align		4
        /*001c*/ 	.byte	0x02, 0x4a
	.zero		1
	.zero		1


	//----- nvinfo : EIATTR_SYSCALL_OFFSETS
	.align		4
        /*0020*/ 	.byte	0x04, 0x46
        /*0022*/ 	.short	(.L_12 - .L_11)


	//   ....[0]....
.L_11:
        /*0024*/ 	.word	0x000000e0


	//----- nvinfo : EIATTR_EXIT_INSTR_OFFSETS
	.align		4
.L_12:
        /*0028*/ 	.byte	0x04, 0x1c
        /*002a*/ 	.short	(.L_14 - .L_13)


	//   ....[0]....
.L_13:
        /*002c*/ 	.word	0x000000f0


	//----- nvinfo : EIATTR_SW_WAR
	.align		4
.L_14:
        /*0030*/ 	.byte	0x04, 0x36
        /*0032*/ 	.short	(.L_16 - .L_15)
.L_15:
        /*0034*/ 	.word	0x00000008
.L_16:


//--------------------- .nv.callgraph             --------------------------
	.section	.nv.callgraph,"",@"SHT_CUDA_CALLGRAPH"
	.align	4
	.sectionentsize	8
	.align		4
        /*0000*/ 	.word	0x00000000
	.align		4
        /*0004*/ 	.word	0xffffffff
	.align		4
        /*0008*/ 	.word	index@(_Z16HelloWorldKernelv)
	.align		4
        /*000c*/ 	.word	index@(vprintf)
	.align		4
        /*0010*/ 	.word	0x00000000
	.align		4
        /*0014*/ 	.word	0xfffffffe
	.align		4
        /*0018*/ 	.word	0x00000000
	.align		4
        /*001c*/ 	.word	0xfffffffd
	.align		4
        /*0020*/ 	.word	0x00000000
	.align		4
        /*0024*/ 	.word	0xfffffffc


//--------------------- .nv.constant4             --------------------------
	.section	.nv.constant4,"a",@progbits
	.align	8
	.align		8
.nv.constant4:
        /*0000*/ 	.dword	vprintf
	.align		8
        /*0008*/ 	.dword	$str


//--------------------- .text._Z16HelloWorldKernelv --------------------------
	.section	.text._Z16HelloWorldKernelv,"ax",@progbits
	.align	128
        .global         _Z16HelloWorldKernelv
        .type           _Z16HelloWorldKernelv,@function
        .size           _Z16HelloWorldKernelv,(.L_x_2 - _Z16HelloWorldKernelv)
        .other          _Z16HelloWorldKernelv,@"STO_CUDA_ENTRY STV_DEFAULT"
_Z16HelloWorldKernelv:
.text._Z16HelloWorldKernelv:
[----:B------:R-:W0:Y:S01]  /*0000*/  LDC R1, c[0x0][0x37c] ;  /* 0x0000df00ff017b82 */ /* 0x000e220000000800 */
[----:B------:R-:W1:Y:S01]  /*0010*/  S2R R8, SR_TID.X ;  /* 0x0000000000087919 */ /* 0x000e620000002100 */
[----:B0-----:R-:W-:Y:S01]  /*0020*/  VIADD R1, R1, 0xfffffff8 ;  /* 0xfffffff801017836 */ /* 0x001fe20000000000 */
[----:B------:R-:W-:Y:S01]  /*0030*/  MOV R0, 0x0 ;  /* 0x0000000000007802 */ /* 0x000fe20000000f00 */
[----:B------:R-:W0:Y:S04]  /*0040*/  LDCU UR4, c[0x0][0x2f8] ;  /* 0x00005f00ff0477ac */ /* 0x000e280008000800 */
[----:B------:R2:W3:Y:S01]  /*0050*/  LDC.64 R2, c[0x4][R0] ;  /* 0x0100000000027b82 */ /* 0x0004e20000000a00 */
[----:B------:R-:W4:Y:S01]  /*0060*/  LDCU.64 UR6, c[0x4][0x8] ;  /* 0x01000100ff0677ac */ /* 0x000f220008000a00 */
[----:B------:R-:W5:Y:S01]  /*0070*/  LDCU UR5, c[0x0][0x2fc] ;  /* 0x00005f80ff0577ac */ /* 0x000f620008000800 */
[----:B0-----:R-:W-:Y:S01]  /*0080*/  IADD3 R6, P0, PT, R1, UR4, RZ ;  /* 0x0000000401067c10 */ /* 0x001fe2000ff1e0ff */
[----:B----4-:R-:W-:Y:S01]  /*0090*/  IMAD.U32 R4, RZ, RZ, UR6 ;  /* 0x00000006ff047e24 */ /* 0x010fe2000f8e00ff */
[----:B------:R-:W-:-:S03]  /*00a0*/  MOV R5, UR7 ;  /* 0x0000000700057c02 */ /* 0x000fc60008000f00 */
[----:B-----5:R-:W-:Y:S01]  /*00b0*/  IMAD.X R7, RZ, RZ, UR5, P0 ;  /* 0x00000005ff077e24 */ /* 0x020fe200080e06ff */
[----:B-1----:R2:W-:Y:S07]  /*00c0*/  STL [R1], R8 ;  /* 0x0000000801007387 */ /* 0x0025ee0000100800 */
[----:B------:R-:W-:-:S07]  /*00d0*/  LEPC R20, `(.L_x_0) ;  /* 0x000000001014794e */ /* 0x000fce0000000000 */
[----:B--23--:R-:W-:Y:S05]  /*00e0*/  CALL.ABS.NOINC R2 ;  /* 0x0000000002007343 */ /* 0x00cfea0003c00000 */
.L_x_0:
[----:B------:R-:W-:Y:S05]  /*00f0*/  EXIT ;  /* 0x000000000000794d */ /* 0x000fea0003800000 */
.L_x_1:
[----:B------:R-:W-:-:S00]  /*0100*/  BRA `(.L_x_1) ;  /* 0xfffffffc00fc7947 */ /* 0x000fc0000383ffff */
[----:B------:R-:W-:-:S00]  /*0110*/  NOP ;  /* 0x0000000000007918 */ /* 0x000fc00000000000 */
        /* <DEDUP_REMOVED lines=14> */
.L_x_2:


//--------------------- .nv.global.init           --------------------------
	.section	.nv.global.init,"aw",@progbits
.nv.global.init:
	.type		$str,@object
	.size		$str,(.L_0 - $str)
$str:
        /*0000*/ 	.byte	0x48, 0x65, 0x6c, 0x6c, 0x6f, 0x2c, 0x20, 0x57, 0x6f, 0x72, 0x6c, 0x64, 0x20, 0x66, 0x72, 0x6f
        /*0010*/ 	.byte	0x6d, 0x20, 0x43, 0x55, 0x44, 0x41, 0x21, 0x20, 0x54, 0x68, 0x72, 0x65, 0x61, 0x64, 0x20, 0x49
        /*0020*/ 	.byte	0x44, 0x3a, 0x20, 0x25, 0x64, 0x0a, 0x00
.L_0:


//--------------------- .nv.shared.reserved.0     --------------------------
	.section	.nv.shared.reserved.0,"aw",@nobits
	.weak		__nv_reservedSMEM_offset_0_alias
	.size		__nv_reservedSMEM_offset_0_alias, 0, 64
	.other		__nv_reservedSMEM_offset_0_alias,@"STO_CUDA_RESERVED_SHARED STV_DEFAULT"
__nv_reservedSMEM_offset_0_alias:
	.zero		0
	.zero		64


//--------------------- .nv.constant0._Z16HelloWorldKernelv --------------------------
	.section	.nv.constant0._Z16HelloWorldKernelv,"a",@progbits
	.sectionflags	@""
	.align	4
.nv.constant0._Z16HelloWorldKernelv:
	.zero		896


//--------------------- SYMBOLS --------------------------

	.type		.nv.reservedSmem.offset0,@object
	.size		.nv.reservedSmem.offset0,0x4
	.type		vprintf,@function
